//
// Generated by NVIDIA NVVM Compiler
//
// Compiler Build ID: CL-36424714
// Cuda compilation tools, release 13.0, V13.0.88
// Based on NVVM 20.0.0
//

.version 9.0
.target sm_100
.address_size 64

	// .globl	_Z6MatMulPA3_fS0_S0_

.visible .entry _Z6MatMulPA3_fS0_S0_(
	.param .u64 .ptr .align 1 _Z6MatMulPA3_fS0_S0__param_0,
	.param .u64 .ptr .align 1 _Z6MatMulPA3_fS0_S0__param_1,
	.param .u64 .ptr .align 1 _Z6MatMulPA3_fS0_S0__param_2
)
{
	.reg .b32 	%r<9>;
	.reg .b32 	%f<11>;
	.reg .b64 	%rd<13>;

	ld.param.u64 	%rd1, [_Z6MatMulPA3_fS0_S0__param_0];
	ld.param.u64 	%rd2, [_Z6MatMulPA3_fS0_S0__param_1];
	ld.param.u64 	%rd3, [_Z6MatMulPA3_fS0_S0__param_2];
	cvta.to.global.u64 	%rd4, %rd2;
	cvta.to.global.u64 	%rd5, %rd1;
	cvta.to.global.u64 	%rd6, %rd3;
	mov.u32 	%r1, %tid.x;
	mov.u32 	%r2, %ctaid.x;
	mov.u32 	%r3, %ntid.x;
	mad.lo.s32 	%r4, %r2, %r3, %r1;
	mov.u32 	%r5, %tid.y;
	mov.u32 	%r6, %ctaid.y;
	mov.u32 	%r7, %ntid.y;
	mad.lo.s32 	%r8, %r6, %r7, %r5;
	mul.wide.s32 	%rd7, %r4, 12;
	add.s64 	%rd8, %rd6, %rd7;
	mul.wide.u32 	%rd9, %r8, 4;
	add.s64 	%rd10, %rd8, %rd9;
	add.s64 	%rd11, %rd5, %rd9;
	add.s64 	%rd12, %rd4, %rd7;
	ld.global.f32 	%f1, [%rd10];
	ld.global.f32 	%f2, [%rd11];
	ld.global.f32 	%f3, [%rd12];
	fma.rn.f32 	%f4, %f2, %f3, %f1;
	st.global.f32 	[%rd10], %f4;
	ld.global.f32 	%f5, [%rd11+12];
	ld.global.f32 	%f6, [%rd12+4];
	fma.rn.f32 	%f7, %f5, %f6, %f4;
	st.global.f32 	[%rd10], %f7;
	ld.global.f32 	%f8, [%rd11+24];
	ld.global.f32 	%f9, [%rd12+8];
	fma.rn.f32 	%f10, %f8, %f9, %f7;
	st.global.f32 	[%rd10], %f10;
	ret;

}
	// .globl	_Z10setElementPA3_fS0_S0_
.visible .entry _Z10setElementPA3_fS0_S0_(
	.param .u64 .ptr .align 1 _Z10setElementPA3_fS0_S0__param_0,
	.param .u64 .ptr .align 1 _Z10setElementPA3_fS0_S0__param_1,
	.param .u64 .ptr .align 1 _Z10setElementPA3_fS0_S0__param_2
)
{
	.reg .pred 	%p<4>;
	.reg .b32 	%r<11>;
	.reg .b32 	%f<7>;
	.reg .b64 	%rd<15>;

	ld.param.u64 	%rd1, [_Z10setElementPA3_fS0_S0__param_0];
	ld.param.u64 	%rd2, [_Z10setElementPA3_fS0_S0__param_1];
	ld.param.u64 	%rd3, [_Z10setElementPA3_fS0_S0__param_2];
	mov.u32 	%r3, %tid.x;
	mov.u32 	%r4, %ctaid.x;
	mov.u32 	%r5, %ntid.x;
	mad.lo.s32 	%r1, %r4, %r5, %r3;
	mov.u32 	%r6, %tid.y;
	mov.u32 	%r7, %ctaid.y;
	mov.u32 	%r8, %ntid.y;
	mad.lo.s32 	%r9, %r7, %r8, %r6;
	setp.gt.s32 	%p1, %r1, 2;
	setp.gt.u32 	%p2, %r9, 2;
	or.pred  	%p3, %p1, %p2;
	@%p3 bra 	$L__BB1_2;
	cvta.to.global.u64 	%rd4, %rd1;
	cvta.to.global.u64 	%rd5, %rd2;
	cvta.to.global.u64 	%rd6, %rd3;
	cvt.rn.f32.s32 	%f1, %r1;
	cvt.rn.f32.u32 	%f2, %r9;
	mul.f32 	%f3, %f2, 0f400D70A4;
	fma.rn.f32 	%f4, %f1, 0f404CCCCD, %f3;
	mul.wide.s32 	%rd7, %r1, 12;
	add.s64 	%rd8, %rd4, %rd7;
	mul.wide.u32 	%rd9, %r9, 4;
	add.s64 	%rd10, %rd8, %rd9;
	st.global.f32 	[%rd10], %f4;
	mul.f32 	%f5, %f2, 0f40466666;
	fma.rn.f32 	%f6, %f1, 0f3FA66666, %f5;
	add.s64 	%rd11, %rd5, %rd7;
	add.s64 	%rd12, %rd11, %rd9;
	st.global.f32 	[%rd12], %f6;
	add.s64 	%rd13, %rd6, %rd7;
	add.s64 	%rd14, %rd13, %rd9;
	mov.b32 	%r10, 0;
	st.global.u32 	[%rd14], %r10;
$L__BB1_2:
	ret;

}


// ===== COMPILED SASS (sm_100) =====

	.target	sm_100

	.elftype	@"ET_EXEC"


//--------------------- .note.nv.tkinfo           --------------------------
	.section	.note.nv.tkinfo,"",@"SHT_NOTE"
	.sectionflags	@"SHF_NOTE_NV_TKINFO"
	.tkinfo
        /*0018*/ 	.word	0x00000002
        /*0030*/ 	.string	""
        /*0030*/ 	.string	"ptxas"
        /*0030*/ 	.string	"Cuda compilation tools, release 13.0, V13.0.88"
        /*0030*/ 	.string	"Build cuda_13.0.r13.0/compiler.36424714_0"
        /*0030*/ 	.string	"-arch sm_100 -m 64 "



//--------------------- .note.nv.cuinfo           --------------------------
	.section	.note.nv.cuinfo,"",@"SHT_NOTE"
	.sectionflags	@"SHF_NOTE_NV_CUINFO"
        /*0018*/ 	.short	0x0002
        /*001a*/ 	.short	0x0064
        /*001c*/ 	.short	0x0082
	.zero		2


//--------------------- .nv.info                  --------------------------
	.section	.nv.info,"",@"SHT_CUDA_INFO"
	.align	4


	//----- nvinfo : EIATTR_REGCOUNT
	.align		4
        /*0000*/ 	.byte	0x04, 0x2f
        /*0002*/ 	.short	(.L_1 - .L_0)
	.align		4
.L_0:
        /*0004*/ 	.word	index@(_Z6MatMulPA3_fS0_S0_)
        /*0008*/ 	.word	0x00000010


	//----- nvinfo : EIATTR_FRAME_SIZE
	.align		4
.L_1:
        /*000c*/ 	.byte	0x04, 0x11
        /*000e*/ 	.short	(.L_3 - .L_2)
	.align		4
.L_2:
        /*0010*/ 	.word	index@(_Z6MatMulPA3_fS0_S0_)
        /*0014*/ 	.word	0x00000000


	//----- nvinfo : EIATTR_REGCOUNT
	.align		4
.L_3:
        /*0018*/ 	.byte	0x04, 0x2f
        /*001a*/ 	.short	(.L_5 - .L_4)
	.align		4
.L_4:
        /*001c*/ 	.word	index@(_Z10setElementPA3_fS0_S0_)
        /*0020*/ 	.word	0x00000012


	//----- nvinfo : EIATTR_FRAME_SIZE
	.align		4
.L_5:
        /*0024*/ 	.byte	0x04, 0x11
        /*0026*/ 	.short	(.L_7 - .L_6)
	.align		4
.L_6:
        /*0028*/ 	.word	index@(_Z10setElementPA3_fS0_S0_)
        /*002c*/ 	.word	0x00000000


	//----- nvinfo : EIATTR_MIN_STACK_SIZE
	.align		4
.L_7:
        /*0030*/ 	.byte	0x04, 0x12
        /*0032*/ 	.short	(.L_9 - .L_8)
	.align		4
.L_8:
        /*0034*/ 	.word	index@(_Z10setElementPA3_fS0_S0_)
        /*0038*/ 	.word	0x00000000


	//----- nvinfo : EIATTR_MIN_STACK_SIZE
	.align		4
.L_9:
        /*003c*/ 	.byte	0x04, 0x12
        /*003e*/ 	.short	(.L_11 - .L_10)
	.align		4
.L_10:
        /*0040*/ 	.word	index@(_Z6MatMulPA3_fS0_S0_)
        /*0044*/ 	.word	0x00000000
.L_11:


//--------------------- .nv.compat                --------------------------
	.section	.nv.compat,"",@"SHT_CUDA_COMPAT_INFO"
	.align	4
        /*0000*/ 	.byte	0x02, 0x09, 0x00, 0x00, 0x02, 0x02, 0x01, 0x00, 0x02, 0x05, 0x05, 0x00, 0x03, 0x07, 0x01, 0x01
        /*0010*/ 	.byte	0x02, 0x03, 0x00, 0x00, 0x02, 0x06, 0x01, 0x00, 0x04, 0x0b, 0x08, 0x00, 0x09, 0x00, 0x00, 0x00
        /*0020*/ 	.byte	0x00, 0x00, 0x00, 0x00


//--------------------- .nv.info._Z10setElementPA3_fS0_S0_ --------------------------
	.section	.nv.info._Z10setElementPA3_fS0_S0_,"",@"SHT_CUDA_INFO"
	.sectionflags	@""
	.align	4


	//----- nvinfo : EIATTR_CUDA_API_VERSION
	.align		4
        /*0000*/ 	.byte	0x04, 0x37
        /*0002*/ 	.short	(.L_13 - .L_12)
.L_12:
        /*0004*/ 	.word	0x00000082


	//----- nvinfo : EIATTR_KPARAM_INFO
	.align		4
.L_13:
        /*0008*/ 	.byte	0x04, 0x17
        /*000a*/ 	.short	(.L_15 - .L_14)
.L_14:
        /*000c*/ 	.word	0x00000000
        /*0010*/ 	.short	0x0002
        /*0012*/ 	.short	0x0010
        /*0014*/ 	.byte	0x00, 0xf5, 0x21, 0x00


	//----- nvinfo : EIATTR_KPARAM_INFO
	.align		4
.L_15:
        /*0018*/ 	.byte	0x04, 0x17
        /*001a*/ 	.short	(.L_17 - .L_16)
.L_16:
        /*001c*/ 	.word	0x00000000
        /*0020*/ 	.short	0x0001
        /*0022*/ 	.short	0x0008
        /*0024*/ 	.byte	0x00, 0xf5, 0x21, 0x00


	//----- nvinfo : EIATTR_KPARAM_INFO
	.align		4
.L_17:
        /*0028*/ 	.byte	0x04, 0x17
        /*002a*/ 	.short	(.L_19 - .L_18)
.L_18:
        /*002c*/ 	.word	0x00000000
        /*0030*/ 	.short	0x0000
        /*0032*/ 	.short	0x0000
        /*0034*/ 	.byte	0x00, 0xf5, 0x21, 0x00


	//----- nvinfo : EIATTR_SPARSE_MMA_MASK
	.align		4
.L_19:
        /*0038*/ 	.byte	0x03, 0x50
        /*003a*/ 	.short	0x0000


	//----- nvinfo : EIATTR_MAXREG_COUNT
	.align		4
        /*003c*/ 	.byte	0x03, 0x1b
        /*003e*/ 	.short	0x00ff


	//----- nvinfo : EIATTR_MERCURY_ISA_VERSION
	.align		4
        /*0040*/ 	.byte	0x03, 0x5f
        /*0042*/ 	.short	0x0101


	//----- nvinfo : EIATTR_VRC_CTA_INIT_COUNT
	.align		4
        /*0044*/ 	.byte	0x02, 0x4a
	.zero		1
	.zero		1


	//----- nvinfo : EIATTR_EXIT_INSTR_OFFSETS
	.align		4
        /*0048*/ 	.byte	0x04, 0x1c
        /*004a*/ 	.short	(.L_21 - .L_20)


	//   ....[0]....
.L_20:
        /*004c*/ 	.word	0x000000b0


	//   ....[1]....
        /*0050*/ 	.word	0x000001f0


	//----- nvinfo : EIATTR_CBANK_PARAM_SIZE
	.align		4
.L_21:
        /*0054*/ 	.byte	0x03, 0x19
        /*0056*/ 	.short	0x0018


	//----- nvinfo : EIATTR_PARAM_CBANK
	.align		4
        /*0058*/ 	.byte	0x04, 0x0a
        /*005a*/ 	.short	(.L_23 - .L_22)
	.align		4
.L_22:
        /*005c*/ 	.word	index@(.nv.constant0._Z10setElementPA3_fS0_S0_)
        /*0060*/ 	.short	0x0380
        /*0062*/ 	.short	0x0018


	//----- nvinfo : EIATTR_SW_WAR
	.align		4
.L_23:
        /*0064*/ 	.byte	0x04, 0x36
        /*0066*/ 	.short	(.L_25 - .L_24)
.L_24:
        /*0068*/ 	.word	0x00000008
.L_25:


//--------------------- .nv.info._Z6MatMulPA3_fS0_S0_ --------------------------
	.section	.nv.info._Z6MatMulPA3_fS0_S0_,"",@"SHT_CUDA_INFO"
	.sectionflags	@""
	.align	4


	//----- nvinfo : EIATTR_CUDA_API_VERSION
	.align		4
        /*0000*/ 	.byte	0x04, 0x37
        /*0002*/ 	.short	(.L_27 - .L_26)
.L_26:
        /*0004*/ 	.word	0x00000082


	//----- nvinfo : EIATTR_KPARAM_INFO
	.align		4
.L_27:
        /*0008*/ 	.byte	0x04, 0x17
        /*000a*/ 	.short	(.L_29 - .L_28)
.L_28:
        /*000c*/ 	.word	0x00000000
        /*0010*/ 	.short	0x0002
        /*0012*/ 	.short	0x0010
        /*0014*/ 	.byte	0x00, 0xf5, 0x21, 0x00


	//----- nvinfo : EIATTR_KPARAM_INFO
	.align		4
.L_29:
        /*0018*/ 	.byte	0x04, 0x17
        /*001a*/ 	.short	(.L_31 - .L_30)
.L_30:
        /*001c*/ 	.word	0x00000000
        /*0020*/ 	.short	0x0001
        /*0022*/ 	.short	0x0008
        /*0024*/ 	.byte	0x00, 0xf5, 0x21, 0x00


	//----- nvinfo : EIATTR_KPARAM_INFO
	.align		4
.L_31:
        /*0028*/ 	.byte	0x04, 0x17
        /*002a*/ 	.short	(.L_33 - .L_32)
.L_32:
        /*002c*/ 	.word	0x00000000
        /*0030*/ 	.short	0x0000
        /*0032*/ 	.short	0x0000
        /*0034*/ 	.byte	0x00, 0xf5, 0x21, 0x00


	//----- nvinfo : EIATTR_SPARSE_MMA_MASK
	.align		4
.L_33:
        /*0038*/ 	.byte	0x03, 0x50
        /*003a*/ 	.short	0x0000


	//----- nvinfo : EIATTR_MAXREG_COUNT
	.align		4
        /*003c*/ 	.byte	0x03, 0x1b
        /*003e*/ 	.short	0x00ff


	//----- nvinfo : EIATTR_MERCURY_ISA_VERSION
	.align		4
        /*0040*/ 	.byte	0x03, 0x5f
        /*0042*/ 	.short	0x0101


	//----- nvinfo : EIATTR_VRC_CTA_INIT_COUNT
	.align		4
        /*0044*/ 	.byte	0x02, 0x4a
	.zero		1
	.zero		1


	//----- nvinfo : EIATTR_EXIT_INSTR_OFFSETS
	.align		4
        /*0048*/ 	.byte	0x04, 0x1c
        /*004a*/ 	.short	(.L_35 - .L_34)


	//   ....[0]....
.L_34:
        /*004c*/ 	.word	0x000001e0


	//----- nvinfo : EIATTR_CBANK_PARAM_SIZE
	.align		4
.L_35:
        /*0050*/ 	.byte	0x03, 0x19
        /*0052*/ 	.short	0x0018


	//----- nvinfo : EIATTR_PARAM_CBANK
	.align		4
        /*0054*/ 	.byte	0x04, 0x0a
        /*0056*/ 	.short	(.L_37 - .L_36)
	.align		4
.L_36:
        /*0058*/ 	.word	index@(.nv.constant0._Z6MatMulPA3_fS0_S0_)
        /*005c*/ 	.short	0x0380
        /*005e*/ 	.short	0x0018


	//----- nvinfo : EIATTR_SW_WAR
	.align		4
.L_37:
        /*0060*/ 	.byte	0x04, 0x36
        /*0062*/ 	.short	(.L_39 - .L_38)
.L_38:
        /*0064*/ 	.word	0x00000008
.L_39:


//--------------------- .nv.callgraph             --------------------------
	.section	.nv.callgraph,"",@"SHT_CUDA_CALLGRAPH"
	.align	4
	.sectionentsize	8
	.align		4
        /*0000*/ 	.word	0x00000000
	.align		4
        /*0004*/ 	.word	0xffffffff
	.align		4
        /*0008*/ 	.word	0x00000000
	.align		4
        /*000c*/ 	.word	0xfffffffe
	.align		4
        /*0010*/ 	.word	0x00000000
	.align		4
        /*0014*/ 	.word	0xfffffffd
	.align		4
        /*0018*/ 	.word	0x00000000
	.align		4
        /*001c*/ 	.word	0xfffffffc


//--------------------- .text._Z10setElementPA3_fS0_S0_ --------------------------
	.section	.text._Z10setElementPA3_fS0_S0_,"ax",@progbits
	.align	128
        .global         _Z10setElementPA3_fS0_S0_
        .type           _Z10setElementPA3_fS0_S0_,@function
        .size           _Z10setElementPA3_fS0_S0_,(.L_x_2 - _Z10setElementPA3_fS0_S0_)
        .other          _Z10setElementPA3_fS0_S0_,@"STO_CUDA_ENTRY STV_DEFAULT"
_Z10setElementPA3_fS0_S0_:
.text._Z10setElementPA3_fS0_S0_:
[----:B------:R-:W-:Y:S01]  /*0000*/  LDC R1, c[0x0][0x37c] ;  /* 0x0000df00ff017b82 */ /* 0x000fe20000000800 */
[----:B------:R-:W0:Y:S07]  /*0010*/  S2R R11, SR_TID.Y ;  /* 0x00000000000b7919 */ /* 0x000e2e0000002200 */
[----:B------:R-:W1:Y:S01]  /*0020*/  LDC R0, c[0x0][0x360] ;  /* 0x0000d800ff007b82 */ /* 0x000e620000000800 */
[----:B------:R-:W1:Y:S07]  /*0030*/  S2R R9, SR_TID.X ;  /* 0x0000000000097919 */ /* 0x000e6e0000002100 */
[----:B------:R-:W0:Y:S08]  /*0040*/  S2UR UR5, SR_CTAID.Y ;  /* 0x00000000000579c3 */ /* 0x000e300000002600 */
[----:B------:R-:W0:Y:S08]  /*0050*/  LDC R2, c[0x0][0x364] ;  /* 0x0000d900ff027b82 */ /* 0x000e300000000800 */
[----:B------:R-:W1:Y:S01]  /*0060*/  S2UR UR4, SR_CTAID.X ;  /* 0x00000000000479c3 */ /* 0x000e620000002500 */
[----:B0-----:R-:W-:-:S05]  /*0070*/  IMAD R11, R2, UR5, R11 ;  /* 0x00000005020b7c24 */ /* 0x001fca000f8e020b */
[----:B------:R-:W-:Y:S01]  /*0080*/  ISETP.GT.U32.AND P0, PT, R11, 0x2, PT ;  /* 0x000000020b00780c */ /* 0x000fe20003f04070 */
[----:B-1----:R-:W-:-:S05]  /*0090*/  IMAD R9, R0, UR4, R9 ;  /* 0x0000000400097c24 */ /* 0x002fca000f8e0209 */
[----:B------:R-:W-:-:S13]  /*00a0*/  ISETP.GT.OR P0, PT, R9, 0x2, P0 ;  /* 0x000000020900780c */ /* 0x000fda0000704670 */
[----:B------:R-:W-:Y:S05]  /*00b0*/  @P0 EXIT ;  /* 0x000000000000094d */ /* 0x000fea0003800000 */
[----:B------:R-:W0:Y:S01]  /*00c0*/  LDC.64 R2, c[0x0][0x380] ;  /* 0x0000e000ff027b82 */ /* 0x000e220000000a00 */
[----:B------:R-:W1:Y:S01]  /*00d0*/  LDCU.64 UR4, c[0x0][0x358] ;  /* 0x00006b00ff0477ac */ /* 0x000e620008000a00 */
[----:B------:R-:W-:Y:S02]  /*00e0*/  I2FP.F32.U32 R8, R11 ;  /* 0x0000000b00087245 */ /* 0x000fe40000201000 */
[----:B------:R-:W-:-:S03]  /*00f0*/  I2FP.F32.S32 R0, R9 ;  /* 0x0000000900007245 */ /* 0x000fc60000201400 */
[C---:B------:R-:W-:Y:S01]  /*0100*/  FMUL R13, R8.reuse, 2.2100000381469726562 ;  /* 0x400d70a4080d7820 */ /* 0x040fe20000400000 */
[----:B------:R-:W2:Y:S01]  /*0110*/  LDC.64 R4, c[0x0][0x388] ;  /* 0x0000e200ff047b82 */ /* 0x000ea20000000a00 */
[----:B------:R-:W-:Y:S02]  /*0120*/  FMUL R15, R8, 3.0999999046325683594 ;  /* 0x40466666080f7820 */ /* 0x000fe40000400000 */
[C---:B------:R-:W-:Y:S02]  /*0130*/  FFMA R13, R0.reuse, 3.2000000476837158203, R13 ;  /* 0x404ccccd000d7823 */ /* 0x040fe4000000000d */
[----:B------:R-:W-:-:S03]  /*0140*/  FFMA R15, R0, 1.2999999523162841797, R15 ;  /* 0x3fa66666000f7823 */ /* 0x000fc6000000000f */
[----:B------:R-:W3:Y:S01]  /*0150*/  LDC.64 R6, c[0x0][0x390] ;  /* 0x0000e400ff067b82 */ /* 0x000ee20000000a00 */
[----:B0-----:R-:W-:-:S04]  /*0160*/  IMAD.WIDE R2, R9, 0xc, R2 ;  /* 0x0000000c09027825 */ /* 0x001fc800078e0202 */
[----:B------:R-:W-:-:S04]  /*0170*/  IMAD.WIDE.U32 R2, R11, 0x4, R2 ;  /* 0x000000040b027825 */ /* 0x000fc800078e0002 */
[C---:B--2---:R-:W-:Y:S01]  /*0180*/  IMAD.WIDE R4, R9.reuse, 0xc, R4 ;  /* 0x0000000c09047825 */ /* 0x044fe200078e0204 */
[----:B-1----:R-:W-:Y:S03]  /*0190*/  STG.E desc[UR4][R2.64], R13 ;  /* 0x0000000d02007986 */ /* 0x002fe6000c101904 */
[----:B---3--:R-:W-:-:S04]  /*01a0*/  IMAD.WIDE R6, R9, 0xc, R6 ;  /* 0x0000000c09067825 */ /* 0x008fc800078e0206 */
[----:B------:R-:W-:-:S04]  /*01b0*/  IMAD.WIDE.U32 R4, R11, 0x4, R4 ;  /* 0x000000040b047825 */ /* 0x000fc800078e0004 */
[----:B------:R-:W-:Y:S01]  /*01c0*/  IMAD.WIDE.U32 R6, R11, 0x4, R6 ;  /* 0x000000040b067825 */ /* 0x000fe200078e0006 */
[----:B------:R-:W-:Y:S04]  /*01d0*/  STG.E desc[UR4][R4.64], R15 ;  /* 0x0000000f04007986 */ /* 0x000fe8000c101904 */
[----:B------:R-:W-:Y:S01]  /*01e0*/  STG.E desc[UR4][R6.64], RZ ;  /* 0x000000ff06007986 */ /* 0x000fe2000c101904 */
[----:B------:R-:W-:Y:S05]  /*01f0*/  EXIT ;  /* 0x000000000000794d */ /* 0x000fea0003800000 */
.L_x_0:
[----:B------:R-:W-:-:S00]  /*0200*/  BRA `(.L_x_0) ;  /* 0xfffffffc00fc7947 */ /* 0x000fc0000383ffff */
[----:B------:R-:W-:-:S00]  /*0210*/  NOP ;  /* 0x0000000000007918 */ /* 0x000fc00000000000 */
        /* <DEDUP_REMOVED lines=14> */
.L_x_2:


//--------------------- .text._Z6MatMulPA3_fS0_S0_ --------------------------
	.section	.text._Z6MatMulPA3_fS0_S0_,"ax",@progbits
	.align	128
        .global         _Z6MatMulPA3_fS0_S0_
        .type           _Z6MatMulPA3_fS0_S0_,@function
        .size           _Z6MatMulPA3_fS0_S0_,(.L_x_3 - _Z6MatMulPA3_fS0_S0_)
        .other          _Z6MatMulPA3_fS0_S0_,@"STO_CUDA_ENTRY STV_DEFAULT"
_Z6MatMulPA3_fS0_S0_:
.text._Z6MatMulPA3_fS0_S0_:
[----:B------:R-:W-:Y:S01]  /*0000*/  LDC R1, c[0x0][0x37c] ;  /* 0x0000df00ff017b82 */ /* 0x000fe20000000800 */
[----:B------:R-:W0:Y:S07]  /*0010*/  S2R R9, SR_TID.X ;  /* 0x0000000000097919 */ /* 0x000e2e0000002100 */
[----:B------:R-:W0:Y:S01]  /*0020*/  S2UR UR6, SR_CTAID.X ;  /* 0x00000000000679c3 */ /* 0x000e220000002500 */
[----:B------:R-:W1:Y:S01]  /*0030*/  LDCU.64 UR4, c[0x0][0x358] ;  /* 0x00006b00ff0477ac */ /* 0x000e620008000a00 */
[----:B------:R-:W2:Y:S06]  /*0040*/  S2R R11, SR_TID.Y ;  /* 0x00000000000b7919 */ /* 0x000eac0000002200 */
[----:B------:R-:W0:Y:S08]  /*0050*/  LDC R0, c[0x0][0x360] ;  /* 0x0000d800ff007b82 */ /* 0x000e300000000800 */
[----:B------:R-:W3:Y:S08]  /*0060*/  LDC.64 R2, c[0x0][0x390] ;  /* 0x0000e400ff027b82 */ /* 0x000ef00000000a00 */
[----:B------:R-:W2:Y:S08]  /*0070*/  S2UR UR7, SR_CTAID.Y ;  /* 0x00000000000779c3 */ /* 0x000eb00000002600 */
[----:B------:R-:W2:Y:S01]  /*0080*/  LDC R8, c[0x0][0x364] ;  /* 0x0000d900ff087b82 */ /* 0x000ea20000000800 */
[----:B0-----:R-:W-:-:S07]  /*0090*/  IMAD R9, R0, UR6, R9 ;  /* 0x0000000600097c24 */ /* 0x001fce000f8e0209 */
[----:B------:R-:W0:Y:S01]  /*00a0*/  LDC.64 R6, c[0x0][0x388] ;  /* 0x0000e200ff067b82 */ /* 0x000e220000000a00 */
[----:B---3--:R-:W-:-:S07]  /*00b0*/  IMAD.WIDE R2, R9, 0xc, R2 ;  /* 0x0000000c09027825 */ /* 0x008fce00078e0202 */
[----:B------:R-:W3:Y:S01]  /*00c0*/  LDC.64 R4, c[0x0][0x380] ;  /* 0x0000e000ff047b82 */ /* 0x000ee20000000a00 */
[----:B--2---:R-:W-:-:S04]  /*00d0*/  IMAD R11, R8, UR7, R11 ;  /* 0x00000007080b7c24 */ /* 0x004fc8000f8e020b */
[----:B------:R-:W-:-:S04]  /*00e0*/  IMAD.WIDE.U32 R2, R11, 0x4, R2 ;  /* 0x000000040b027825 */ /* 0x000fc800078e0002 */
[----:B0-----:R-:W-:Y:S01]  /*00f0*/  IMAD.WIDE R6, R9, 0xc, R6 ;  /* 0x0000000c09067825 */ /* 0x001fe200078e0206 */
[----:B-1----:R-:W2:Y:S04]  /*0100*/  LDG.E R0, desc[UR4][R2.64] ;  /* 0x0000000402007981 */ /* 0x002ea8000c1e1900 */
[----:B------:R-:W2:Y:S01]  /*0110*/  LDG.E R8, desc[UR4][R6.64] ;  /* 0x0000000406087981 */ /* 0x000ea2000c1e1900 */
[----:B---3--:R-:W-:-:S05]  /*0120*/  IMAD.WIDE.U32 R4, R11, 0x4, R4 ;  /* 0x000000040b047825 */ /* 0x008fca00078e0004 */
[----:B------:R-:W2:Y:S02]  /*0130*/  LDG.E R9, desc[UR4][R4.64] ;  /* 0x0000000404097981 */ /* 0x000ea4000c1e1900 */
[----:B--2---:R-:W-:-:S05]  /*0140*/  FFMA R9, R9, R8, R0 ;  /* 0x0000000809097223 */ /* 0x004fca0000000000 */
[----:B------:R-:W-:Y:S04]  /*0150*/  STG.E desc[UR4][R2.64], R9 ;  /* 0x0000000902007986 */ /* 0x000fe8000c101904 */
[----:B------:R-:W2:Y:S04]  /*0160*/  LDG.E R0, desc[UR4][R4.64+0xc] ;  /* 0x00000c0404007981 */ /* 0x000ea8000c1e1900 */
[----:B------:R-:W2:Y:S02]  /*0170*/  LDG.E R8, desc[UR4][R6.64+0x4] ;  /* 0x0000040406087981 */ /* 0x000ea4000c1e1900 */
[----:B--2---:R-:W-:-:S05]  /*0180*/  FFMA R11, R0, R8, R9 ;  /* 0x00000008000b7223 */ /* 0x004fca0000000009 */
[----:B------:R-:W-:Y:S04]  /*0190*/  STG.E desc[UR4][R2.64], R11 ;  /* 0x0000000b02007986 */ /* 0x000fe8000c101904 */
[----:B------:R-:W2:Y:S04]  /*01a0*/  LDG.E R0, desc[UR4][R4.64+0x18] ;  /* 0x0000180404007981 */ /* 0x000ea8000c1e1900 */
[----:B------:R-:W2:Y:S02]  /*01b0*/  LDG.E R8, desc[UR4][R6.64+0x8] ;  /* 0x0000080406087981 */ /* 0x000ea4000c1e1900 */
[----:B--2---:R-:W-:-:S05]  /*01c0*/  FFMA R13, R0, R8, R11 ;  /* 0x00000008000d7223 */ /* 0x004fca000000000b */
[----:B------:R-:W-:Y:S01]  /*01d0*/  STG.E desc[UR4][R2.64], R13 ;  /* 0x0000000d02007986 */ /* 0x000fe2000c101904 */
[----:B------:R-:W-:Y:S05]  /*01e0*/  EXIT ;  /* 0x000000000000794d */ /* 0x000fea0003800000 */
.L_x_1:
        /* <DEDUP_REMOVED lines=9> */
.L_x_3:


//--------------------- .nv.shared.reserved.0     --------------------------
	.section	.nv.shared.reserved.0,"aw",@nobits
	.weak		__nv_reservedSMEM_offset_0_alias
	.size		__nv_reservedSMEM_offset_0_alias, 0, 64
	.other		__nv_reservedSMEM_offset_0_alias,@"STO_CUDA_RESERVED_SHARED STV_DEFAULT"
__nv_reservedSMEM_offset_0_alias:
	.zero		0
	.zero		64


//--------------------- .nv.constant0._Z10setElementPA3_fS0_S0_ --------------------------
	.section	.nv.constant0._Z10setElementPA3_fS0_S0_,"a",@progbits
	.sectionflags	@""
	.align	4
.nv.constant0._Z10setElementPA3_fS0_S0_:
	.zero		920


//--------------------- .nv.constant0._Z6MatMulPA3_fS0_S0_ --------------------------
	.section	.nv.constant0._Z6MatMulPA3_fS0_S0_,"a",@progbits
	.sectionflags	@""
	.align	4
.nv.constant0._Z6MatMulPA3_fS0_S0_:
	.zero		920


//--------------------- SYMBOLS --------------------------

	.type		.nv.reservedSmem.offset0,@object
	.size		.nv.reservedSmem.offset0,0x4
